	.headerflags	@"EF_CUDA_TEXMODE_UNIFIED EF_CUDA_64BIT_ADDRESS EF_CUDA_ACCELERATORS EF_CUDA_SM90 EF_CUDA_VIRTUAL_SM(EF_CUDA_SM90)"
	.elftype	@"ET_EXEC"


//--------------------- .nv.info                  --------------------------
	.section	.nv.info,"",@"SHT_CUDA_INFO"
	.align	4


	//----- nvinfo : EIATTR_REGCOUNT
	.align		4
        /*0000*/ 	.byte	0x04, 0x2f
        /*0002*/ 	.short	(.L_3 - .L_2)
	.align		4
.L_2:
        /*0004*/ 	.word	index@(triton_poi_fused__native_batch_norm_legit_no_training_relu_18)
        /*0008*/ 	.word	0x00000024


	//----- nvinfo : EIATTR_MIN_STACK_SIZE
	.align		4
.L_3:
        /*000c*/ 	.byte	0x04, 0x12
        /*000e*/ 	.short	(.L_5 - .L_4)
	.align		4
.L_4:
        /*0010*/ 	.word	index@(triton_poi_fused__native_batch_norm_legit_no_training_relu_18)
        /*0014*/ 	.word	0x00000000


	//----- nvinfo : EIATTR_FRAME_SIZE
	.align		4
.L_5:
        /*0018*/ 	.byte	0x04, 0x11
        /*001a*/ 	.short	(.L_7 - .L_6)
	.align		4
.L_6:
        /*001c*/ 	.word	index@(triton_poi_fused__native_batch_norm_legit_no_training_relu_18)
        /*0020*/ 	.word	0x00000000


	//----- nvinfo : EIATTR_MIN_STACK_SIZE
	.align		4
.L_7:
        /*0024*/ 	.byte	0x04, 0x12
        /*0026*/ 	.short	(.L_9 - .L_8)
	.align		4
.L_8:
        /*0028*/ 	.word	index@(triton_poi_fused__native_batch_norm_legit_no_training_relu_18)
        /*002c*/ 	.word	0x00000000
.L_9:


//--------------------- .nv.info.triton_poi_fused__native_batch_norm_legit_no_training_relu_18 --------------------------
	.section	.nv.info.triton_poi_fused__native_batch_norm_legit_no_training_relu_18,"",@"SHT_CUDA_INFO"
	.sectionflags	@""
	.align	4


	//----- nvinfo : EIATTR_CUDA_API_VERSION
	.align		4
        /*0000*/ 	.byte	0x04, 0x37
        /*0002*/ 	.short	(.L_11 - .L_10)
.L_10:
        /*0004*/ 	.word	0x0000007c


	//----- nvinfo : EIATTR_KPARAM_INFO
	.align		4
.L_11:
        /*0008*/ 	.byte	0x04, 0x17
        /*000a*/ 	.short	(.L_13 - .L_12)
.L_12:
        /*000c*/ 	.word	0x00000000
        /*0010*/ 	.short	0x0006
        /*0012*/ 	.short	0x0030
        /*0014*/ 	.byte	0x00, 0xf0, 0x11, 0x00


	//----- nvinfo : EIATTR_KPARAM_INFO
	.align		4
.L_13:
        /*0018*/ 	.byte	0x04, 0x17
        /*001a*/ 	.short	(.L_15 - .L_14)
.L_14:
        /*001c*/ 	.word	0x00000000
        /*0020*/ 	.short	0x0005
        /*0022*/ 	.short	0x0028
        /*0024*/ 	.byte	0x00, 0xf4, 0x21, 0x00


	//----- nvinfo : EIATTR_KPARAM_INFO
	.align		4
.L_15:
        /*0028*/ 	.byte	0x04, 0x17
        /*002a*/ 	.short	(.L_17 - .L_16)
.L_16:
        /*002c*/ 	.word	0x00000000
        /*0030*/ 	.short	0x0004
        /*0032*/ 	.short	0x0020
        /*0034*/ 	.byte	0x00, 0xf4, 0x21, 0x00


	//----- nvinfo : EIATTR_KPARAM_INFO
	.align		4
.L_17:
        /*0038*/ 	.byte	0x04, 0x17
        /*003a*/ 	.short	(.L_19 - .L_18)
.L_18:
        /*003c*/ 	.word	0x00000000
        /*0040*/ 	.short	0x0003
        /*0042*/ 	.short	0x0018
        /*0044*/ 	.byte	0x00, 0xf4, 0x21, 0x00


	//----- nvinfo : EIATTR_KPARAM_INFO
	.align		4
.L_19:
        /*0048*/ 	.byte	0x04, 0x17
        /*004a*/ 	.short	(.L_21 - .L_20)
.L_20:
        /*004c*/ 	.word	0x00000000
        /*0050*/ 	.short	0x0002
        /*0052*/ 	.short	0x0010
        /*0054*/ 	.byte	0x00, 0xf4, 0x21, 0x00


	//----- nvinfo : EIATTR_KPARAM_INFO
	.align		4
.L_21:
        /*0058*/ 	.byte	0x04, 0x17
        /*005a*/ 	.short	(.L_23 - .L_22)
.L_22:
        /*005c*/ 	.word	0x00000000
        /*0060*/ 	.short	0x0001
        /*0062*/ 	.short	0x0008
        /*0064*/ 	.byte	0x00, 0xf4, 0x21, 0x00


	//----- nvinfo : EIATTR_KPARAM_INFO
	.align		4
.L_23:
        /*0068*/ 	.byte	0x04, 0x17
        /*006a*/ 	.short	(.L_25 - .L_24)
.L_24:
        /*006c*/ 	.word	0x00000000
        /*0070*/ 	.short	0x0000
        /*0072*/ 	.short	0x0000
        /*0074*/ 	.byte	0x00, 0xf4, 0x21, 0x00


	//----- nvinfo : EIATTR_SPARSE_MMA_MASK
	.align		4
.L_25:
        /*0078*/ 	.byte	0x03, 0x50
        /*007a*/ 	.short	0x0000


	//----- nvinfo : EIATTR_MAXREG_COUNT
	.align		4
        /*007c*/ 	.byte	0x03, 0x1b
        /*007e*/ 	.short	0x00ff


	//----- nvinfo : EIATTR_EXIT_INSTR_OFFSETS
	.align		4
        /*0080*/ 	.byte	0x04, 0x1c
        /*0082*/ 	.short	(.L_27 - .L_26)


	//   ....[0]....
.L_26:
        /*0084*/ 	.word	0x00000b30


	//   ....[1]....
        /*0088*/ 	.word	0x00000b50


	//----- nvinfo : EIATTR_REQNTID
	.align		4
.L_27:
        /*008c*/ 	.byte	0x04, 0x10
        /*008e*/ 	.short	(.L_29 - .L_28)
.L_28:
        /*0090*/ 	.word	0x00000080
        /*0094*/ 	.word	0x00000001
        /*0098*/ 	.word	0x00000001


	//----- nvinfo : EIATTR_CBANK_PARAM_SIZE
	.align		4
.L_29:
        /*009c*/ 	.byte	0x03, 0x19
        /*009e*/ 	.short	0x0034


	//----- nvinfo : EIATTR_PARAM_CBANK
	.align		4
        /*00a0*/ 	.byte	0x04, 0x0a
        /*00a2*/ 	.short	(.L_31 - .L_30)
	.align		4
.L_30:
        /*00a4*/ 	.word	index@(.nv.constant0.triton_poi_fused__native_batch_norm_legit_no_training_relu_18)
        /*00a8*/ 	.short	0x0210
        /*00aa*/ 	.short	0x0034


	//----- nvinfo : EIATTR_SW_WAR
	.align		4
.L_31:
        /*00ac*/ 	.byte	0x04, 0x36
        /*00ae*/ 	.short	(.L_33 - .L_32)
.L_32:
        /*00b0*/ 	.word	0x00000008
.L_33:


//--------------------- .nv.callgraph             --------------------------
	.section	.nv.callgraph,"",@"SHT_CUDA_CALLGRAPH"
	.align	4
	.sectionentsize	8
	.align		4
        /*0000*/ 	.word	0x00000000
	.align		4
        /*0004*/ 	.word	0xffffffff
	.align		4
        /*0008*/ 	.word	0x00000000
	.align		4
        /*000c*/ 	.word	0xfffffffe
	.align		4
        /*0010*/ 	.word	0x00000000
	.align		4
        /*0014*/ 	.word	0xfffffffd
	.align		4
        /*0018*/ 	.word	0x00000000
	.align		4
        /*001c*/ 	.word	0xfffffffc


//--------------------- .nv.constant4             --------------------------
	.section	.nv.constant4,"a",@progbits
	.align	8
	.align		8
.nv.constant4:
        /*0000*/ 	.dword	_$_str
	.align		8
        /*0008*/ 	.dword	_$_str_$_2


//--------------------- .text.triton_poi_fused__native_batch_norm_legit_no_training_relu_18 --------------------------
	.section	.text.triton_poi_fused__native_batch_norm_legit_no_training_relu_18,"ax",@progbits
	.align	128
        .global         triton_poi_fused__native_batch_norm_legit_no_training_relu_18
        .type           triton_poi_fused__native_batch_norm_legit_no_training_relu_18,@function
        .size           triton_poi_fused__native_batch_norm_legit_no_training_relu_18,(.L_x_1 - triton_poi_fused__native_batch_norm_legit_no_training_relu_18)
        .other          triton_poi_fused__native_batch_norm_legit_no_training_relu_18,@"STO_CUDA_ENTRY STV_DEFAULT"
triton_poi_fused__native_batch_norm_legit_no_training_relu_18:
.text.triton_poi_fused__native_batch_norm_legit_no_training_relu_18:
[----:B------:R-:W0:Y:S02]  /*0000*/  LDC R1, c[0x0][0x28] ;  /* 0x00000a00ff017b82 */ /* 0x000e240000000800 */
[----:B------:R-:W1:Y:S01]  /*0010*/  S2R R0, SR_TID.X ;  /* 0x0000000000007919 */ /* 0x000e620000002100 */
[----:B------:R-:W2:Y:S01]  /*0020*/  LDC.64 R28, c[0x0][0x220] ;  /* 0x00008800ff1c7b82 */ /* 0x000ea20000000a00 */
[----:B------:R-:W3:Y:S07]  /*0030*/  S2R R3, SR_CTAID.X ;  /* 0x0000000000037919 */ /* 0x000eee0000002500 */
[----:B------:R-:W4:Y:S01]  /*0040*/  LDC.64 R32, c[0x0][0x210] ;  /* 0x00008400ff207b82 */ /* 0x000f220000000a00 */
[----:B------:R-:W-:Y:S01]  /*0050*/  ULDC.64 UR4, c[0x0][0x208] ;  /* 0x0000820000047ab9 */ /* 0x000fe20000000a00 */
[----:B------:R-:W-:-:S02]  /*0060*/  CS2R R4, SRZ ;  /* 0x0000000000047805 */ /* 0x000fc4000001ff00 */
[----:B------:R-:W-:Y:S02]  /*0070*/  CS2R R6, SRZ ;  /* 0x0000000000067805 */ /* 0x000fe4000001ff00 */
[----:B------:R-:W-:Y:S02]  /*0080*/  CS2R R8, SRZ ;  /* 0x0000000000087805 */ /* 0x000fe4000001ff00 */
[----:B------:R-:W-:Y:S01]  /*0090*/  CS2R R10, SRZ ;  /* 0x00000000000a7805 */ /* 0x000fe2000001ff00 */
[----:B------:R-:W5:Y:S01]  /*00a0*/  LDC.64 R30, c[0x0][0x218] ;  /* 0x00008600ff1e7b82 */ /* 0x000f620000000a00 */
[----:B-1----:R-:W-:-:S04]  /*00b0*/  SHF.L.U32 R0, R0, 0x2, RZ ;  /* 0x0000000200007819 */ /* 0x002fc800000006ff */
[----:B------:R-:W-:Y:S02]  /*00c0*/  LOP3.LUT R0, R0, 0x1fc, RZ, 0xc0, !PT ;  /* 0x000001fc00007812 */ /* 0x000fe400078ec0ff */
[----:B---3--:R-:W-:Y:S02]  /*00d0*/  SHF.R.S32.HI R2, RZ, 0x15, R3 ;  /* 0x00000015ff027819 */ /* 0x008fe40000011403 */
[----:B------:R-:W-:Y:S02]  /*00e0*/  LEA R0, R3, R0, 0xa ;  /* 0x0000000003007211 */ /* 0x000fe400078e50ff */
[----:B------:R-:W-:Y:S02]  /*00f0*/  SGXT R3, R2, 0x1 ;  /* 0x000000010203781a */ /* 0x000fe40000000200 */
[----:B------:R-:W-:Y:S02]  /*0100*/  ISETP.GE.AND P1, PT, R0, 0x7f0080, PT ;  /* 0x007f00800000780c */ /* 0x000fe40003f26270 */
[----:B------:R-:W-:-:S02]  /*0110*/  CS2R R12, SRZ ;  /* 0x00000000000c7805 */ /* 0x000fc4000001ff00 */
[----:B------:R-:W-:Y:S02]  /*0120*/  LEA.HI R3, R3, R0, RZ, 0x5 ;  /* 0x0000000003037211 */ /* 0x000fe400078f28ff */
[----:B------:R-:W-:Y:S01]  /*0130*/  CS2R R14, SRZ ;  /* 0x00000000000e7805 */ /* 0x000fe2000001ff00 */
[----:B----4-:R-:W-:Y:S01]  /*0140*/  IMAD.WIDE R32, R0, 0x4, R32 ;  /* 0x0000000400207825 */ /* 0x010fe200078e0220 */
[----:B------:R-:W-:-:S04]  /*0150*/  LOP3.LUT R3, R3, 0xffffffe0, RZ, 0xc0, !PT ;  /* 0xffffffe003037812 */ /* 0x000fc800078ec0ff */
[----:B------:R-:W-:Y:S01]  /*0160*/  IADD3 R2, R0, -R3, RZ ;  /* 0x8000000300027210 */ /* 0x000fe20007ffe0ff */
[----:B------:R-:W3:Y:S04]  /*0170*/  @!P1 LDG.E.128 R4, desc[UR4][R32.64] ;  /* 0x0000000420049981 */ /* 0x000ee8000c1e1d00 */
[----:B--2---:R-:W-:-:S04]  /*0180*/  IMAD.WIDE R28, R2, 0x4, R28 ;  /* 0x00000004021c7825 */ /* 0x004fc800078e021c */
[----:B-----5:R-:W-:Y:S01]  /*0190*/  IMAD.WIDE R30, R2, 0x4, R30 ;  /* 0x00000004021e7825 */ /* 0x020fe200078e021e */
[----:B------:R-:W2:Y:S04]  /*01a0*/  @!P1 LDG.E.EL.128 R12, desc[UR4][R28.64] ;  /* 0x000000041c0c9981 */ /* 0x000ea8000c2e1d00 */
[----:B------:R-:W3:Y:S01]  /*01b0*/  @!P1 LDG.E.EL.128 R8, desc[UR4][R30.64] ;  /* 0x000000041e089981 */ /* 0x000ee2000c2e1d00 */
[----:B------:R-:W-:-:S04]  /*01c0*/  IADD3 R3, R0, 0x200, RZ ;  /* 0x0000020000037810 */ /* 0x000fc80007ffe0ff */
[----:B------:R-:W-:Y:S02]  /*01d0*/  ISETP.GE.AND P0, PT, R3, 0x7f0080, PT ;  /* 0x007f00800300780c */ /* 0x000fe40003f06270 */
[----:B------:R-:W-:Y:S02]  /*01e0*/  CS2R R24, SRZ ;  /* 0x0000000000187805 */ /* 0x000fe4000001ff00 */
[----:B------:R-:W-:Y:S02]  /*01f0*/  CS2R R26, SRZ ;  /* 0x00000000001a7805 */ /* 0x000fe4000001ff00 */
[----:B------:R-:W-:Y:S02]  /*0200*/  CS2R R16, SRZ ;  /* 0x0000000000107805 */ /* 0x000fe4000001ff00 */
[----:B------:R-:W-:Y:S02]  /*0210*/  CS2R R18, SRZ ;  /* 0x0000000000127805 */ /* 0x000fe4000001ff00 */
[----:B------:R-:W-:-:S02]  /*0220*/  CS2R R20, SRZ ;  /* 0x0000000000147805 */ /* 0x000fc4000001ff00 */
[----:B------:R-:W-:Y:S01]  /*0230*/  CS2R R22, SRZ ;  /* 0x0000000000167805 */ /* 0x000fe2000001ff00 */
[----:B------:R-:W4:Y:S04]  /*0240*/  @!P0 LDG.E.EL.128 R24, desc[UR4][R28.64] ;  /* 0x000000041c188981 */ /* 0x000f28000c2e1d00 */
[----:B------:R-:W5:Y:S04]  /*0250*/  @!P0 LDG.E.128 R16, desc[UR4][R32.64+0x800] ;  /* 0x0008000420108981 */ /* 0x000f68000c1e1d00 */
[----:B------:R1:W5:Y:S01]  /*0260*/  @!P0 LDG.E.EL.128 R20, desc[UR4][R30.64] ;  /* 0x000000041e148981 */ /* 0x000362000c2e1d00 */
[----:B------:R-:W-:Y:S01]  /*0270*/  HFMA2.MMA R3, -RZ, RZ, 1.625, 0 ;  /* 0x3e800000ff037435 */ /* 0x000fe200000001ff */
[----:B-1----:R-:W1:Y:S02]  /*0280*/  LDC.64 R30, c[0x0][0x230] ;  /* 0x00008c00ff1e7b82 */ /* 0x002e640000000a00 */
[----:B-1----:R-:W-:-:S04]  /*0290*/  IMAD.WIDE R30, R2, 0x4, R30 ;  /* 0x00000004021e7825 */ /* 0x002fc800078e021e */
[----:B--2---:R-:W-:Y:S01]  /*02a0*/  FADD R12, R12, 0.0010000000474974513054 ;  /* 0x3a83126f0c0c7421 */ /* 0x004fe20000000000 */
[----:B---3--:R-:W-:-:S05]  /*02b0*/  FADD R5, -R9, R5 ;  /* 0x0000000509057221 */ /* 0x008fca0000000100 */
[----:B------:R-:W1:Y:S01]  /*02c0*/  MUFU.SQRT R12, R12 ;  /* 0x0000000c000c7308 */ /* 0x000e620000002000 */
[----:B------:R-:W-:Y:S01]  /*02d0*/  FADD R9, R13, 0.0010000000474974513054 ;  /* 0x3a83126f0d097421 */ /* 0x000fe20000000000 */
[----:B------:R-:W-:Y:S01]  /*02e0*/  FADD R4, -R8, R4 ;  /* 0x0000000408047221 */ /* 0x000fe20000000100 */
[----:B------:R-:W-:Y:S01]  /*02f0*/  FADD R8, R14, 0.0010000000474974513054 ;  /* 0x3a83126f0e087421 */ /* 0x000fe20000000000 */
[----:B------:R-:W-:-:S04]  /*0300*/  FADD R14, R15, 0.0010000000474974513054 ;  /* 0x3a83126f0f0e7421 */ /* 0x000fc80000000000 */
[----:B------:R-:W2:Y:S01]  /*0310*/  MUFU.SQRT R9, R9 ;  /* 0x0000000900097308 */ /* 0x000ea20000002000 */
[----:B-1----:R-:W-:-:S07]  /*0320*/  FSETP.GT.AND P5, PT, R12, 8.50705917302346158658e+37, PT ;  /* 0x7e8000000c00780b */ /* 0x002fce0003fa4000 */
[----:B------:R-:W1:Y:S01]  /*0330*/  MUFU.SQRT R8, R8 ;  /* 0x0000000800087308 */ /* 0x000e620000002000 */
[----:B------:R-:W-:Y:S01]  /*0340*/  FSETP.GEU.AND P2, PT, R12, 1.175494350822287508e-38, PT ;  /* 0x008000000c00780b */ /* 0x000fe20003f4e000 */
[----:B----4-:R-:W-:-:S06]  /*0350*/  FADD R24, R24, 0.0010000000474974513054 ;  /* 0x3a83126f18187421 */ /* 0x010fcc0000000000 */
[----:B------:R-:W3:Y:S01]  /*0360*/  MUFU.SQRT R14, R14 ;  /* 0x0000000e000e7308 */ /* 0x000ee20000002000 */
[C---:B--2---:R-:W-:Y:S01]  /*0370*/  FSETP.GT.AND P3, PT, R9.reuse, 8.50705917302346158658e+37, PT ;  /* 0x7e8000000900780b */ /* 0x044fe20003f64000 */
[----:B------:R-:W-:Y:S01]  /*0380*/  FADD R10, -R10, R6 ;  /* 0x000000060a0a7221 */ /* 0x000fe20000000100 */
[----:B------:R-:W-:Y:S01]  /*0390*/  FSETP.GEU.AND P4, PT, R9, 1.175494350822287508e-38, PT ;  /* 0x008000000900780b */ /* 0x000fe20003f8e000 */
[----:B------:R-:W-:Y:S01]  /*03a0*/  @P5 FMUL R12, R12, 0.25 ;  /* 0x3e8000000c0c5820 */ /* 0x000fe20000400000 */
[----:B------:R-:W-:-:S03]  /*03b0*/  FSEL R6, R3, 1, P5 ;  /* 0x3f80000003067808 */ /* 0x000fc60002800000 */
[----:B------:R-:W2:Y:S01]  /*03c0*/  MUFU.SQRT R15, R24 ;  /* 0x00000018000f7308 */ /* 0x000ea20000002000 */
[----:B------:R-:W-:Y:S01]  /*03d0*/  FADD R13, R25, 0.0010000000474974513054 ;  /* 0x3a83126f190d7421 */ /* 0x000fe20000000000 */
[----:B------:R-:W-:Y:S01]  /*03e0*/  FADD R26, R26, 0.0010000000474974513054 ;  /* 0x3a83126f1a1a7421 */ /* 0x000fe20000000000 */
[----:B------:R-:W-:Y:S01]  /*03f0*/  @!P2 FMUL R12, R12, 16777216 ;  /* 0x4b8000000c0ca820 */ /* 0x000fe20000400000 */
[----:B------:R-:W-:Y:S01]  /*0400*/  @!P2 FMUL R6, R6, 16777216 ;  /* 0x4b8000000606a820 */ /* 0x000fe20000400000 */
[----:B-1----:R-:W-:Y:S01]  /*0410*/  FSETP.GT.AND P6, PT, R8, 8.50705917302346158658e+37, PT ;  /* 0x7e8000000800780b */ /* 0x002fe20003fc4000 */
[----:B-----5:R-:W-:Y:S01]  /*0420*/  FADD R16, -R20, R16 ;  /* 0x0000001014107221 */ /* 0x020fe20000000100 */
[----:B---3--:R-:W-:Y:S01]  /*0430*/  FSETP.GT.AND P2, PT, R14, 8.50705917302346158658e+37, PT ;  /* 0x7e8000000e00780b */ /* 0x008fe20003f44000 */
[----:B------:R-:W1:Y:S01]  /*0440*/  MUFU.SQRT R13, R13 ;  /* 0x0000000d000d7308 */ /* 0x000e620000002000 */
[----:B------:R-:W-:Y:S01]  /*0450*/  FSEL R20, R3, 1, P3 ;  /* 0x3f80000003147808 */ /* 0x000fe20001800000 */
[----:B------:R-:W-:Y:S01]  /*0460*/  @P3 FMUL R9, R9, 0.25 ;  /* 0x3e80000009093820 */ /* 0x000fe20000400000 */
[----:B------:R-:W-:-:S02]  /*0470*/  FSETP.GEU.AND P5, PT, R8, 1.175494350822287508e-38, PT ;  /* 0x008000000800780b */ /* 0x000fc40003fae000 */
[----:B------:R-:W-:-:S03]  /*0480*/  FSETP.GEU.AND P3, PT, R14, 1.175494350822287508e-38, PT ;  /* 0x008000000e00780b */ /* 0x000fc60003f6e000 */
[----:B------:R-:W3:Y:S01]  /*0490*/  MUFU.SQRT R25, R26 ;  /* 0x0000001a00197308 */ /* 0x000ee20000002000 */
[----:B------:R-:W-:Y:S01]  /*04a0*/  @!P4 FMUL R9, R9, 16777216 ;  /* 0x4b8000000909c820 */ /* 0x000fe20000400000 */
[----:B------:R-:W-:Y:S01]  /*04b0*/  @!P4 FMUL R20, R20, 16777216 ;  /* 0x4b8000001414c820 */ /* 0x000fe20000400000 */
[----:B--2---:R-:W-:Y:S01]  /*04c0*/  FSETP.GT.AND P4, PT, R15, 8.50705917302346158658e+37, PT ;  /* 0x7e8000000f00780b */ /* 0x004fe20003f84000 */
[----:B------:R-:W-:Y:S01]  /*04d0*/  FADD R11, -R11, R7 ;  /* 0x000000070b0b7221 */ /* 0x000fe20000000100 */
[C---:B------:R-:W-:Y:S01]  /*04e0*/  FSEL R24, R3.reuse, 1, P6 ;  /* 0x3f80000003187808 */ /* 0x040fe20003000000 */
[----:B------:R-:W-:Y:S02]  /*04f0*/  @P6 FMUL R8, R8, 0.25 ;  /* 0x3e80000008086820 */ /* 0x000fe40000400000 */
[----:B------:R2:W4:Y:S01]  /*0500*/  MUFU.RCP R7, R12 ;  /* 0x0000000c00077308 */ /* 0x0005220000001000 */
[----:B------:R-:W-:Y:S01]  /*0510*/  @P2 FMUL R14, R14, 0.25 ;  /* 0x3e8000000e0e2820 */ /* 0x000fe20000400000 */
[----:B------:R-:W-:Y:S01]  /*0520*/  @!P5 FMUL R8, R8, 16777216 ;  /* 0x4b8000000808d820 */ /* 0x000fe20000400000 */
[----:B------:R-:W-:Y:S01]  /*0530*/  @!P5 FMUL R24, R24, 16777216 ;  /* 0x4b8000001818d820 */ /* 0x000fe20000400000 */
[----:B--2---:R-:W-:Y:S01]  /*0540*/  FSEL R12, R3, 1, P2 ;  /* 0x3f800000030c7808 */ /* 0x004fe20001000000 */
[----:B------:R-:W-:Y:S01]  /*0550*/  @!P3 FMUL R14, R14, 16777216 ;  /* 0x4b8000000e0eb820 */ /* 0x000fe20000400000 */
[----:B-1----:R-:W-:-:S03]  /*0560*/  FSETP.GT.AND P5, PT, R13, 8.50705917302346158658e+37, PT ;  /* 0x7e8000000d00780b */ /* 0x002fc60003fa4000 */
[----:B------:R-:W-:Y:S01]  /*0570*/  @!P3 FMUL R12, R12, 16777216 ;  /* 0x4b8000000c0cb820 */ /* 0x000fe20000400000 */
[----:B---3--:R-:W-:Y:S01]  /*0580*/  FSETP.GT.AND P3, PT, R25, 8.50705917302346158658e+37, PT ;  /* 0x7e8000001900780b */ /* 0x008fe20003f64000 */
[----:B------:R-:W-:Y:S01]  /*0590*/  FADD R17, -R21, R17 ;  /* 0x0000001115117221 */ /* 0x000fe20000000100 */
[C---:B------:R-:W-:Y:S01]  /*05a0*/  FSETP.GEU.AND P6, PT, R15.reuse, 1.175494350822287508e-38, PT ;  /* 0x008000000f00780b */ /* 0x040fe20003fce000 */
[----:B------:R-:W-:Y:S01]  /*05b0*/  @P4 FMUL R15, R15, 0.25 ;  /* 0x3e8000000f0f4820 */ /* 0x000fe20000400000 */
[----:B------:R-:W-:Y:S01]  /*05c0*/  FSEL R21, R3, 1, P4 ;  /* 0x3f80000003157808 */ /* 0x000fe20002000000 */
[----:B------:R-:W1:Y:S01]  /*05d0*/  MUFU.RCP R29, R14 ;  /* 0x0000000e001d7308 */ /* 0x000e620000001000 */
[----:B------:R-:W-:Y:S02]  /*05e0*/  FSETP.GEU.AND P2, PT, R13, 1.175494350822287508e-38, PT ;  /* 0x008000000d00780b */ /* 0x000fe40003f4e000 */
[----:B------:R-:W-:Y:S01]  /*05f0*/  FSETP.GEU.AND P4, PT, R25, 1.175494350822287508e-38, PT ;  /* 0x008000001900780b */ /* 0x000fe20003f8e000 */
[----:B------:R-:W-:-:S04]  /*0600*/  FADD R23, -R23, R19 ;  /* 0x0000001317177221 */ /* 0x000fc80000000100 */
[----:B------:R-:W2:Y:S01]  /*0610*/  MUFU.RCP R33, R8 ;  /* 0x0000000800217308 */ /* 0x000ea20000001000 */
[----:B----4-:R-:W-:Y:S01]  /*0620*/  FMUL R19, R7, R6 ;  /* 0x0000000607137220 */ /* 0x010fe20000400000 */
[----:B------:R-:W-:Y:S01]  /*0630*/  @P5 FMUL R13, R13, 0.25 ;  /* 0x3e8000000d0d5820 */ /* 0x000fe20000400000 */
[----:B------:R-:W3:Y:S01]  /*0640*/  LDC.64 R6, c[0x0][0x228] ;  /* 0x00008a00ff067b82 */ /* 0x000ee20000000a00 */
[----:B------:R-:W-:-:S04]  /*0650*/  @P3 FMUL R25, R25, 0.25 ;  /* 0x3e80000019193820 */ /* 0x000fc80000400000 */
[----:B------:R-:W4:Y:S01]  /*0660*/  MUFU.RCP R9, R9 ;  /* 0x0000000900097308 */ /* 0x000f220000001000 */
[----:B------:R-:W-:Y:S01]  /*0670*/  @!P6 FMUL R15, R15, 16777216 ;  /* 0x4b8000000f0fe820 */ /* 0x000fe20000400000 */
[----:B------:R-:W-:Y:S01]  /*0680*/  @!P2 FMUL R13, R13, 16777216 ;  /* 0x4b8000000d0da820 */ /* 0x000fe20000400000 */
[----:B------:R-:W-:Y:S01]  /*0690*/  @!P4 FMUL R25, R25, 16777216 ;  /* 0x4b8000001919c820 */ /* 0x000fe20000400000 */
[----:B-1----:R-:W-:Y:S01]  /*06a0*/  FMUL R12, R29, R12 ;  /* 0x0000000c1d0c7220 */ /* 0x002fe20000400000 */
[----:B--2---:R-:W-:-:S03]  /*06b0*/  FMUL R33, R33, R24 ;  /* 0x0000001821217220 */ /* 0x004fc60000400000 */
[----:B------:R1:W2:Y:S08]  /*06c0*/  MUFU.RCP R8, R15 ;  /* 0x0000000f00087308 */ /* 0x0002b00000001000 */
[----:B------:R-:W5:Y:S01]  /*06d0*/  MUFU.RCP R26, R13 ;  /* 0x0000000d001a7308 */ /* 0x000f620000001000 */
[----:B----4-:R-:W-:Y:S01]  /*06e0*/  FMUL R24, R9, R20 ;  /* 0x0000001409187220 */ /* 0x010fe20000400000 */
[----:B-1----:R-:W-:-:S06]  /*06f0*/  FMUL R15, R33, R10 ;  /* 0x0000000a210f7220 */ /* 0x002fcc0000400000 */
[----:B------:R2:W1:Y:S01]  /*0700*/  MUFU.RCP R29, R25 ;  /* 0x00000019001d7308 */ /* 0x0004620000001000 */
[C---:B------:R-:W-:Y:S02]  /*0710*/  FSEL R9, R3.reuse, 1, P5 ;  /* 0x3f80000003097808 */ /* 0x040fe40002800000 */
[----:B------:R-:W-:Y:S01]  /*0720*/  FSEL R10, R3, 1, P3 ;  /* 0x3f800000030a7808 */ /* 0x000fe20001800000 */
[----:B------:R-:W-:Y:S02]  /*0730*/  @!P6 FMUL R21, R21, 16777216 ;  /* 0x4b8000001515e820 */ /* 0x000fe40000400000 */
[----:B------:R-:W-:Y:S02]  /*0740*/  @!P2 FMUL R9, R9, 16777216 ;  /* 0x4b8000000909a820 */ /* 0x000fe40000400000 */
[----:B------:R-:W-:Y:S01]  /*0750*/  @!P4 FMUL R10, R10, 16777216 ;  /* 0x4b8000000a0ac820 */ /* 0x000fe20000400000 */
[----:B------:R-:W-:Y:S01]  /*0760*/  FMUL R12, R12, R11 ;  /* 0x0000000b0c0c7220 */ /* 0x000fe20000400000 */
[----:B------:R-:W-:Y:S01]  /*0770*/  FMUL R24, R24, R5 ;  /* 0x0000000518187220 */ /* 0x000fe20000400000 */
[----:B------:R-:W-:Y:S01]  /*0780*/  FMUL R19, R19, R4 ;  /* 0x0000000413137220 */ /* 0x000fe20000400000 */
[----:B--2---:R-:W-:Y:S01]  /*0790*/  FMUL R25, R8, R21 ;  /* 0x0000001508197220 */ /* 0x004fe20000400000 */
[----:B-----5:R-:W-:Y:S01]  /*07a0*/  FMUL R26, R26, R9 ;  /* 0x000000091a1a7220 */ /* 0x020fe20000400000 */
[----:B---3--:R-:W-:-:S04]  /*07b0*/  IMAD.WIDE R32, R2, 0x4, R6 ;  /* 0x0000000402207825 */ /* 0x008fc800078e0206 */
[----:B-1----:R-:W-:Y:S01]  /*07c0*/  FMUL R29, R29, R10 ;  /* 0x0000000a1d1d7220 */ /* 0x002fe20000400000 */
[----:B------:R-:W-:Y:S02]  /*07d0*/  CS2R R8, SRZ ;  /* 0x0000000000087805 */ /* 0x000fe4000001ff00 */
[----:B------:R-:W-:Y:S02]  /*07e0*/  CS2R R10, SRZ ;  /* 0x00000000000a7805 */ /* 0x000fe4000001ff00 */
[----:B------:R-:W-:Y:S02]  /*07f0*/  CS2R R4, SRZ ;  /* 0x0000000000047805 */ /* 0x000fe4000001ff00 */
[----:B------:R-:W-:Y:S02]  /*0800*/  CS2R R6, SRZ ;  /* 0x0000000000067805 */ /* 0x000fe4000001ff00 */
[----:B------:R-:W2:Y:S04]  /*0810*/  @!P1 LDG.E.EL.128 R8, desc[UR4][R32.64] ;  /* 0x0000000420089981 */ /* 0x000ea8000c2e1d00 */
[----:B------:R-:W2:Y:S01]  /*0820*/  @!P1 LDG.E.EL.128 R4, desc[UR4][R30.64] ;  /* 0x000000041e049981 */ /* 0x000ea2000c2e1d00 */
[----:B------:R-:W-:-:S04]  /*0830*/  FADD R27, R27, 0.0010000000474974513054 ;  /* 0x3a83126f1b1b7421 */ /* 0x000fc80000000000 */
[----:B------:R-:W1:Y:S02]  /*0840*/  MUFU.SQRT R20, R27 ;  /* 0x0000001b00147308 */ /* 0x000e640000002000 */
[C---:B-1----:R-:W-:Y:S02]  /*0850*/  FSETP.GT.AND P2, PT, R20.reuse, 8.50705917302346158658e+37, PT ;  /* 0x7e8000001400780b */ /* 0x042fe40003f44000 */
[----:B------:R-:W-:-:S11]  /*0860*/  FSETP.GEU.AND P3, PT, R20, 1.175494350822287508e-38, PT ;  /* 0x008000001400780b */ /* 0x000fd60003f6e000 */
[----:B------:R-:W-:-:S04]  /*0870*/  @P2 FMUL R20, R20, 0.25 ;  /* 0x3e80000014142820 */ /* 0x000fc80000400000 */
[----:B------:R-:W-:-:S06]  /*0880*/  @!P3 FMUL R20, R20, 16777216 ;  /* 0x4b8000001414b820 */ /* 0x000fcc0000400000 */
[----:B------:R-:W1:Y:S01]  /*0890*/  MUFU.RCP R20, R20 ;  /* 0x0000001400147308 */ /* 0x000e620000001000 */
[----:B------:R-:W-:-:S05]  /*08a0*/  FSEL R3, R3, 1, P2 ;  /* 0x3f80000003037808 */ /* 0x000fca0001000000 */
[----:B------:R-:W-:Y:S01]  /*08b0*/  @!P3 FMUL R3, R3, 16777216 ;  /* 0x4b8000000303b820 */ /* 0x000fe20000400000 */
[----:B------:R-:W-:-:S03]  /*08c0*/  FADD R18, -R22, R18 ;  /* 0x0000001216127221 */ /* 0x000fc60000000100 */
[----:B-1----:R-:W-:Y:S01]  /*08d0*/  FMUL R2, R20, R3 ;  /* 0x0000000314027220 */ /* 0x002fe20000400000 */
[----:B------:R-:W-:-:S03]  /*08e0*/  CS2R R20, SRZ ;  /* 0x0000000000147805 */ /* 0x000fc6000001ff00 */
[----:B------:R-:W-:Y:S01]  /*08f0*/  FMUL R2, R2, R23 ;  /* 0x0000001702027220 */ /* 0x000fe20000400000 */
[----:B------:R-:W-:-:S06]  /*0900*/  CS2R R22, SRZ ;  /* 0x0000000000167805 */ /* 0x000fcc000001ff00 */
[----:B------:R-:W3:Y:S01]  /*0910*/  @!P0 LDG.E.EL.128 R20, desc[UR4][R30.64] ;  /* 0x000000041e148981 */ /* 0x000ee2000c2e1d00 */
[----:B--2---:R-:W-:Y:S01]  /*0920*/  FFMA R6, R15, R10, R6 ;  /* 0x0000000a0f067223 */ /* 0x004fe20000000006 */
[----:B------:R-:W-:Y:S01]  /*0930*/  FFMA R7, R12, R11, R7 ;  /* 0x0000000b0c077223 */ /* 0x000fe20000000007 */
[----:B------:R-:W-:Y:S02]  /*0940*/  CS2R R12, SRZ ;  /* 0x00000000000c7805 */ /* 0x000fe4000001ff00 */
[----:B------:R-:W-:Y:S01]  /*0950*/  CS2R R14, SRZ ;  /* 0x00000000000e7805 */ /* 0x000fe2000001ff00 */
[----:B------:R-:W1:Y:S05]  /*0960*/  LDC.64 R10, c[0x0][0x238] ;  /* 0x00008e00ff0a7b82 */ /* 0x000e6a0000000a00 */
[----:B------:R-:W3:Y:S01]  /*0970*/  @!P0 LDG.E.EL.128 R12, desc[UR4][R32.64] ;  /* 0x00000004200c8981 */ /* 0x000ee2000c2e1d00 */
[----:B------:R-:W-:Y:S01]  /*0980*/  FFMA R5, R24, R9, R5 ;  /* 0x0000000918057223 */ /* 0x000fe20000000005 */
[----:B------:R-:W-:Y:S01]  /*0990*/  FFMA R4, R19, R8, R4 ;  /* 0x0000000813047223 */ /* 0x000fe20000000004 */
[----:B------:R-:W-:Y:S01]  /*09a0*/  FSETP.GEU.AND P2, PT, R7, RZ, PT ;  /* 0x000000ff0700720b */ /* 0x000fe20003f4e000 */
[----:B------:R-:W-:Y:S01]  /*09b0*/  FMUL R29, R29, R18 ;  /* 0x000000121d1d7220 */ /* 0x000fe20000400000 */
[----:B------:R-:W-:Y:S01]  /*09c0*/  FSETP.GEU.AND P3, PT, R6, RZ, PT ;  /* 0x000000ff0600720b */ /* 0x000fe20003f6e000 */
[----:B------:R-:W-:Y:S01]  /*09d0*/  FMUL R26, R26, R17 ;  /* 0x000000111a1a7220 */ /* 0x000fe20000400000 */
[----:B------:R-:W-:Y:S01]  /*09e0*/  FSETP.GEU.AND P4, PT, R5, RZ, PT ;  /* 0x000000ff0500720b */ /* 0x000fe20003f8e000 */
[----:B------:R-:W-:Y:S01]  /*09f0*/  FMUL R25, R25, R16 ;  /* 0x0000001019197220 */ /* 0x000fe20000400000 */
[----:B------:R-:W-:-:S02]  /*0a00*/  FSETP.GEU.AND P5, PT, R4, RZ, PT ;  /* 0x000000ff0400720b */ /* 0x000fc40003fae000 */
[----:B------:R-:W-:Y:S02]  /*0a10*/  SEL R7, R7, RZ, P2 ;  /* 0x000000ff07077207 */ /* 0x000fe40001000000 */
[----:B------:R-:W-:Y:S02]  /*0a20*/  SEL R6, R6, RZ, P3 ;  /* 0x000000ff06067207 */ /* 0x000fe40001800000 */
[----:B------:R-:W-:Y:S02]  /*0a30*/  SEL R5, R5, RZ, P4 ;  /* 0x000000ff05057207 */ /* 0x000fe40002000000 */
[----:B------:R-:W-:Y:S01]  /*0a40*/  SEL R4, R4, RZ, P5 ;  /* 0x000000ff04047207 */ /* 0x000fe20002800000 */
[----:B-1----:R-:W-:-:S05]  /*0a50*/  IMAD.WIDE R10, R0, 0x4, R10 ;  /* 0x00000004000a7825 */ /* 0x002fca00078e020a */
[----:B------:R1:W-:Y:S01]  /*0a60*/  @!P1 STG.E.128 desc[UR4][R10.64], R4 ;  /* 0x000000040a009986 */ /* 0x0003e2000c101d04 */
[----:B---3--:R-:W-:Y:S01]  /*0a70*/  FFMA R2, R2, R15, R23 ;  /* 0x0000000f02027223 */ /* 0x008fe20000000017 */
[----:B------:R-:W-:Y:S01]  /*0a80*/  FFMA R14, R29, R14, R22 ;  /* 0x0000000e1d0e7223 */ /* 0x000fe20000000016 */
[----:B------:R-:W-:Y:S01]  /*0a90*/  FFMA R13, R26, R13, R21 ;  /* 0x0000000d1a0d7223 */ /* 0x000fe20000000015 */
[----:B------:R-:W-:Y:S02]  /*0aa0*/  FFMA R12, R25, R12, R20 ;  /* 0x0000000c190c7223 */ /* 0x000fe40000000014 */
[----:B------:R-:W-:Y:S02]  /*0ab0*/  FSETP.GEU.AND P1, PT, R2, RZ, PT ;  /* 0x000000ff0200720b */ /* 0x000fe40003f2e000 */
[----:B------:R-:W-:Y:S02]  /*0ac0*/  FSETP.GEU.AND P2, PT, R14, RZ, PT ;  /* 0x000000ff0e00720b */ /* 0x000fe40003f4e000 */
[----:B------:R-:W-:-:S02]  /*0ad0*/  FSETP.GEU.AND P3, PT, R13, RZ, PT ;  /* 0x000000ff0d00720b */ /* 0x000fc40003f6e000 */
[----:B------:R-:W-:Y:S02]  /*0ae0*/  FSETP.GEU.AND P4, PT, R12, RZ, PT ;  /* 0x000000ff0c00720b */ /* 0x000fe40003f8e000 */
[----:B------:R-:W-:Y:S02]  /*0af0*/  SEL R15, R2, RZ, P1 ;  /* 0x000000ff020f7207 */ /* 0x000fe40000800000 */
[----:B------:R-:W-:Y:S02]  /*0b00*/  SEL R14, R14, RZ, P2 ;  /* 0x000000ff0e0e7207 */ /* 0x000fe40001000000 */
[----:B------:R-:W-:Y:S02]  /*0b10*/  SEL R13, R13, RZ, P3 ;  /* 0x000000ff0d0d7207 */ /* 0x000fe40001800000 */
[----:B------:R-:W-:Y:S01]  /*0b20*/  SEL R12, R12, RZ, P4 ;  /* 0x000000ff0c0c7207 */ /* 0x000fe20002000000 */
[----:B-1----:R-:W-:Y:S06]  /*0b30*/  @P0 EXIT ;  /* 0x000000000000094d */ /* 0x002fec0003800000 */
[----:B------:R-:W-:Y:S01]  /*0b40*/  STG.E.128 desc[UR4][R10.64+0x800], R12 ;  /* 0x0008000c0a007986 */ /* 0x000fe2000c101d04 */
[----:B------:R-:W-:Y:S05]  /*0b50*/  EXIT ;  /* 0x000000000000794d */ /* 0x000fea0003800000 */
.L_x_0:
[----:B------:R-:W-:-:S00]  /*0b60*/  BRA `(.L_x_0) ;  /* 0xfffffffc00fc7947 */ /* 0x000fc0000383ffff */
[----:B------:R-:W-:-:S00]  /*0b70*/  NOP ;  /* 0x0000000000007918 */ /* 0x000fc00000000000 */
        /* <DEDUP_REMOVED lines=8> */
.L_x_1:


//--------------------- .nv.global.init           --------------------------
	.section	.nv.global.init,"aw",@progbits
.nv.global.init:
	.type		_$_str,@object
	.size		_$_str,(_$_str_$_2 - _$_str)
_$_str:
        /*0000*/ 	.byte	0x5f, 0x5f, 0x43, 0x55, 0x44, 0x41, 0x5f, 0x46, 0x54, 0x5a, 0x00
	.type		_$_str_$_2,@object
	.size		_$_str_$_2,(.L_1 - _$_str_$_2)
_$_str_$_2:
        /*000b*/ 	.byte	0x5f, 0x5f, 0x43, 0x55, 0x44, 0x41, 0x5f, 0x50, 0x52, 0x45, 0x43, 0x5f, 0x53, 0x51, 0x52, 0x54
        /*001b*/ 	.byte	0x00
.L_1:


//--------------------- .nv.constant0.triton_poi_fused__native_batch_norm_legit_no_training_relu_18 --------------------------
	.section	.nv.constant0.triton_poi_fused__native_batch_norm_legit_no_training_relu_18,"a",@progbits
	.sectionflags	@""
	.align	4
.nv.constant0.triton_poi_fused__native_batch_norm_legit_no_training_relu_18:
	.zero		580
